//
// Generated by NVIDIA NVVM Compiler
//
// Compiler Build ID: CL-36424714
// Cuda compilation tools, release 13.0, V13.0.88
// Based on NVVM 20.0.0
//

.version 9.0
.target sm_100
.address_size 64

	// .globl	sconv_bprop_C1_N64
// _ZZ18sconv_bprop_C1_N64E6shared has been demoted

.visible .entry sconv_bprop_C1_N64(
	.param .u64 .ptr .align 1 sconv_bprop_C1_N64_param_0,
	.param .u64 .ptr .align 1 sconv_bprop_C1_N64_param_1,
	.param .u64 .ptr .align 1 sconv_bprop_C1_N64_param_2,
	.param .u64 .ptr .align 1 sconv_bprop_C1_N64_param_3,
	.param .f32 sconv_bprop_C1_N64_param_4,
	.param .u32 sconv_bprop_C1_N64_param_5,
	.param .u32 sconv_bprop_C1_N64_param_6,
	.param .u32 sconv_bprop_C1_N64_param_7,
	.param .u32 sconv_bprop_C1_N64_param_8,
	.param .u32 sconv_bprop_C1_N64_param_9,
	.param .u32 sconv_bprop_C1_N64_param_10,
	.param .u32 sconv_bprop_C1_N64_param_11,
	.param .u32 sconv_bprop_C1_N64_param_12,
	.param .u32 sconv_bprop_C1_N64_param_13,
	.param .u32 sconv_bprop_C1_N64_param_14,
	.param .u32 sconv_bprop_C1_N64_param_15,
	.param .u32 sconv_bprop_C1_N64_param_16,
	.param .u32 sconv_bprop_C1_N64_param_17,
	.param .u32 sconv_bprop_C1_N64_param_18,
	.param .u32 sconv_bprop_C1_N64_param_19,
	.param .u32 sconv_bprop_C1_N64_param_20,
	.param .u32 sconv_bprop_C1_N64_param_21,
	.param .u32 sconv_bprop_C1_N64_param_22,
	.param .u32 sconv_bprop_C1_N64_param_23,
	.param .u32 sconv_bprop_C1_N64_param_24,
	.param .u32 sconv_bprop_C1_N64_param_25,
	.param .u32 sconv_bprop_C1_N64_param_26,
	.param .u32 sconv_bprop_C1_N64_param_27,
	.param .u32 sconv_bprop_C1_N64_param_28,
	.param .u32 sconv_bprop_C1_N64_param_29,
	.param .u32 sconv_bprop_C1_N64_param_30,
	.param .u32 sconv_bprop_C1_N64_param_31,
	.param .u32 sconv_bprop_C1_N64_param_32,
	.param .u32 sconv_bprop_C1_N64_param_33,
	.param .u32 sconv_bprop_C1_N64_param_34,
	.param .u32 sconv_bprop_C1_N64_param_35,
	.param .u32 sconv_bprop_C1_N64_param_36,
	.param .u32 sconv_bprop_C1_N64_param_37,
	.param .u32 sconv_bprop_C1_N64_param_38,
	.param .u32 sconv_bprop_C1_N64_param_39,
	.param .u32 sconv_bprop_C1_N64_param_40
)
{
	.reg .b32 	%r<7>;
	.reg .b32 	%f<2>;
	.reg .b64 	%rd<5>;
	// demoted variable
	.shared .align 4 .b8 _ZZ18sconv_bprop_C1_N64E6shared[16384];
	ld.param.u64 	%rd1, [sconv_bprop_C1_N64_param_0];
	ld.param.u64 	%rd2, [sconv_bprop_C1_N64_param_1];
	cvta.to.global.u64 	%rd3, %rd1;
	cvta.to.global.u64 	%rd4, %rd2;
	mov.u32 	%r1, %tid.x;
	shl.b32 	%r2, %r1, 2;
	mov.u32 	%r3, _ZZ18sconv_bprop_C1_N64E6shared;
	add.s32 	%r4, %r3, %r2;
	mov.b32 	%r5, 1065353216;
	st.shared.u32 	[%r4], %r5;
	sub.s32 	%r6, %r3, %r2;
	ld.shared.f32 	%f1, [%r6+124];
	st.global.f32 	[%rd4], %f1;
	st.global.f32 	[%rd3], %f1;
	ret;

}


// ===== COMPILED SASS (sm_100) =====

	.target	sm_100

	.elftype	@"ET_EXEC"


//--------------------- .note.nv.tkinfo           --------------------------
	.section	.note.nv.tkinfo,"",@"SHT_NOTE"
	.sectionflags	@"SHF_NOTE_NV_TKINFO"
	.tkinfo
        /*0018*/ 	.word	0x00000002
        /*0030*/ 	.string	""
        /*0030*/ 	.string	"ptxas"
        /*0030*/ 	.string	"Cuda compilation tools, release 13.0, V13.0.88"
        /*0030*/ 	.string	"Build cuda_13.0.r13.0/compiler.36424714_0"
        /*0030*/ 	.string	"-arch sm_100 -m 64 "



//--------------------- .note.nv.cuinfo           --------------------------
	.section	.note.nv.cuinfo,"",@"SHT_NOTE"
	.sectionflags	@"SHF_NOTE_NV_CUINFO"
        /*0018*/ 	.short	0x0002
        /*001a*/ 	.short	0x0064
        /*001c*/ 	.short	0x0082
	.zero		2


//--------------------- .nv.info                  --------------------------
	.section	.nv.info,"",@"SHT_CUDA_INFO"
	.align	4


	//----- nvinfo : EIATTR_REGCOUNT
	.align		4
        /*0000*/ 	.byte	0x04, 0x2f
        /*0002*/ 	.short	(.L_1 - .L_0)
	.align		4
.L_0:
        /*0004*/ 	.word	index@(sconv_bprop_C1_N64)
        /*0008*/ 	.word	0x0000000c


	//----- nvinfo : EIATTR_FRAME_SIZE
	.align		4
.L_1:
        /*000c*/ 	.byte	0x04, 0x11
        /*000e*/ 	.short	(.L_3 - .L_2)
	.align		4
.L_2:
        /*0010*/ 	.word	index@(sconv_bprop_C1_N64)
        /*0014*/ 	.word	0x00000000


	//----- nvinfo : EIATTR_MIN_STACK_SIZE
	.align		4
.L_3:
        /*0018*/ 	.byte	0x04, 0x12
        /*001a*/ 	.short	(.L_5 - .L_4)
	.align		4
.L_4:
        /*001c*/ 	.word	index@(sconv_bprop_C1_N64)
        /*0020*/ 	.word	0x00000000
.L_5:


//--------------------- .nv.compat                --------------------------
	.section	.nv.compat,"",@"SHT_CUDA_COMPAT_INFO"
	.align	4
        /*0000*/ 	.byte	0x02, 0x09, 0x00, 0x00, 0x02, 0x02, 0x01, 0x00, 0x02, 0x05, 0x05, 0x00, 0x03, 0x07, 0x01, 0x01
        /*0010*/ 	.byte	0x02, 0x03, 0x00, 0x00, 0x02, 0x06, 0x01, 0x00, 0x04, 0x0b, 0x08, 0x00, 0x09, 0x00, 0x00, 0x00
        /*0020*/ 	.byte	0x00, 0x00, 0x00, 0x00


//--------------------- .nv.info.sconv_bprop_C1_N64 --------------------------
	.section	.nv.info.sconv_bprop_C1_N64,"",@"SHT_CUDA_INFO"
	.sectionflags	@""
	.align	4


	//----- nvinfo : EIATTR_CUDA_API_VERSION
	.align		4
        /*0000*/ 	.byte	0x04, 0x37
        /*0002*/ 	.short	(.L_7 - .L_6)
.L_6:
        /*0004*/ 	.word	0x00000082


	//----- nvinfo : EIATTR_KPARAM_INFO
	.align		4
.L_7:
        /*0008*/ 	.byte	0x04, 0x17
        /*000a*/ 	.short	(.L_9 - .L_8)
.L_8:
        /*000c*/ 	.word	0x00000000
        /*0010*/ 	.short	0x0028
        /*0012*/ 	.short	0x00b0
        /*0014*/ 	.byte	0x00, 0xf0, 0x11, 0x00


	//----- nvinfo : EIATTR_KPARAM_INFO
	.align		4
.L_9:
        /*0018*/ 	.byte	0x04, 0x17
        /*001a*/ 	.short	(.L_11 - .L_10)
.L_10:
        /*001c*/ 	.word	0x00000000
        /*0020*/ 	.short	0x0027
        /*0022*/ 	.short	0x00ac
        /*0024*/ 	.byte	0x00, 0xf0, 0x11, 0x00


	//----- nvinfo : EIATTR_KPARAM_INFO
	.align		4
.L_11:
        /*0028*/ 	.byte	0x04, 0x17
        /*002a*/ 	.short	(.L_13 - .L_12)
.L_12:
        /*002c*/ 	.word	0x00000000
        /*0030*/ 	.short	0x0026
        /*0032*/ 	.short	0x00a8
        /*0034*/ 	.byte	0x00, 0xf0, 0x11, 0x00


	//----- nvinfo : EIATTR_KPARAM_INFO
	.align		4
.L_13:
        /*0038*/ 	.byte	0x04, 0x17
        /*003a*/ 	.short	(.L_15 - .L_14)
.L_14:
        /*003c*/ 	.word	0x00000000
        /*0040*/ 	.short	0x0025
        /*0042*/ 	.short	0x00a4
        /*0044*/ 	.byte	0x00, 0xf0, 0x11, 0x00


	//----- nvinfo : EIATTR_KPARAM_INFO
	.align		4
.L_15:
        /*0048*/ 	.byte	0x04, 0x17
        /*004a*/ 	.short	(.L_17 - .L_16)
.L_16:
        /*004c*/ 	.word	0x00000000
        /*0050*/ 	.short	0x0024
        /*0052*/ 	.short	0x00a0
        /*0054*/ 	.byte	0x00, 0xf0, 0x11, 0x00


	//----- nvinfo : EIATTR_KPARAM_INFO
	.align		4
.L_17:
        /*0058*/ 	.byte	0x04, 0x17
        /*005a*/ 	.short	(.L_19 - .L_18)
.L_18:
        /*005c*/ 	.word	0x00000000
        /*0060*/ 	.short	0x0023
        /*0062*/ 	.short	0x009c
        /*0064*/ 	.byte	0x00, 0xf0, 0x11, 0x00


	//----- nvinfo : EIATTR_KPARAM_INFO
	.align		4
.L_19:
        /*0068*/ 	.byte	0x04, 0x17
        /*006a*/ 	.short	(.L_21 - .L_20)
.L_20:
        /*006c*/ 	.word	0x00000000
        /*0070*/ 	.short	0x0022
        /*0072*/ 	.short	0x0098
        /*0074*/ 	.byte	0x00, 0xf0, 0x11, 0x00


	//----- nvinfo : EIATTR_KPARAM_INFO
	.align		4
.L_21:
        /*0078*/ 	.byte	0x04, 0x17
        /*007a*/ 	.short	(.L_23 - .L_22)
.L_22:
        /*007c*/ 	.word	0x00000000
        /*0080*/ 	.short	0x0021
        /*0082*/ 	.short	0x0094
        /*0084*/ 	.byte	0x00, 0xf0, 0x11, 0x00


	//----- nvinfo : EIATTR_KPARAM_INFO
	.align		4
.L_23:
        /*0088*/ 	.byte	0x04, 0x17
        /*008a*/ 	.short	(.L_25 - .L_24)
.L_24:
        /*008c*/ 	.word	0x00000000
        /*0090*/ 	.short	0x0020
        /*0092*/ 	.short	0x0090
        /*0094*/ 	.byte	0x00, 0xf0, 0x11, 0x00


	//----- nvinfo : EIATTR_KPARAM_INFO
	.align		4
.L_25:
        /*0098*/ 	.byte	0x04, 0x17
        /*009a*/ 	.short	(.L_27 - .L_26)
.L_26:
        /*009c*/ 	.word	0x00000000
        /*00a0*/ 	.short	0x001f
        /*00a2*/ 	.short	0x008c
        /*00a4*/ 	.byte	0x00, 0xf0, 0x11, 0x00


	//----- nvinfo : EIATTR_KPARAM_INFO
	.align		4
.L_27:
        /*00a8*/ 	.byte	0x04, 0x17
        /*00aa*/ 	.short	(.L_29 - .L_28)
.L_28:
        /*00ac*/ 	.word	0x00000000
        /*00b0*/ 	.short	0x001e
        /*00b2*/ 	.short	0x0088
        /*00b4*/ 	.byte	0x00, 0xf0, 0x11, 0x00


	//----- nvinfo : EIATTR_KPARAM_INFO
	.align		4
.L_29:
        /*00b8*/ 	.byte	0x04, 0x17
        /*00ba*/ 	.short	(.L_31 - .L_30)
.L_30:
        /*00bc*/ 	.word	0x00000000
        /*00c0*/ 	.short	0x001d
        /*00c2*/ 	.short	0x0084
        /*00c4*/ 	.byte	0x00, 0xf0, 0x11, 0x00


	//----- nvinfo : EIATTR_KPARAM_INFO
	.align		4
.L_31:
        /*00c8*/ 	.byte	0x04, 0x17
        /*00ca*/ 	.short	(.L_33 - .L_32)
.L_32:
        /*00cc*/ 	.word	0x00000000
        /*00d0*/ 	.short	0x001c
        /*00d2*/ 	.short	0x0080
        /*00d4*/ 	.byte	0x00, 0xf0, 0x11, 0x00


	//----- nvinfo : EIATTR_KPARAM_INFO
	.align		4
.L_33:
        /*00d8*/ 	.byte	0x04, 0x17
        /*00da*/ 	.short	(.L_35 - .L_34)
.L_34:
        /*00dc*/ 	.word	0x00000000
        /*00e0*/ 	.short	0x001b
        /*00e2*/ 	.short	0x007c
        /*00e4*/ 	.byte	0x00, 0xf0, 0x11, 0x00


	//----- nvinfo : EIATTR_KPARAM_INFO
	.align		4
.L_35:
        /*00e8*/ 	.byte	0x04, 0x17
        /*00ea*/ 	.short	(.L_37 - .L_36)
.L_36:
        /*00ec*/ 	.word	0x00000000
        /*00f0*/ 	.short	0x001a
        /*00f2*/ 	.short	0x0078
        /*00f4*/ 	.byte	0x00, 0xf0, 0x11, 0x00


	//----- nvinfo : EIATTR_KPARAM_INFO
	.align		4
.L_37:
        /*00f8*/ 	.byte	0x04, 0x17
        /*00fa*/ 	.short	(.L_39 - .L_38)
.L_38:
        /*00fc*/ 	.word	0x00000000
        /*0100*/ 	.short	0x0019
        /*0102*/ 	.short	0x0074
        /*0104*/ 	.byte	0x00, 0xf0, 0x11, 0x00


	//----- nvinfo : EIATTR_KPARAM_INFO
	.align		4
.L_39:
        /*0108*/ 	.byte	0x04, 0x17
        /*010a*/ 	.short	(.L_41 - .L_40)
.L_40:
        /*010c*/ 	.word	0x00000000
        /*0110*/ 	.short	0x0018
        /*0112*/ 	.short	0x0070
        /*0114*/ 	.byte	0x00, 0xf0, 0x11, 0x00


	//----- nvinfo : EIATTR_KPARAM_INFO
	.align		4
.L_41:
        /*0118*/ 	.byte	0x04, 0x17
        /*011a*/ 	.short	(.L_43 - .L_42)
.L_42:
        /*011c*/ 	.word	0x00000000
        /*0120*/ 	.short	0x0017
        /*0122*/ 	.short	0x006c
        /*0124*/ 	.byte	0x00, 0xf0, 0x11, 0x00


	//----- nvinfo : EIATTR_KPARAM_INFO
	.align		4
.L_43:
        /*0128*/ 	.byte	0x04, 0x17
        /*012a*/ 	.short	(.L_45 - .L_44)
.L_44:
        /*012c*/ 	.word	0x00000000
        /*0130*/ 	.short	0x0016
        /*0132*/ 	.short	0x0068
        /*0134*/ 	.byte	0x00, 0xf0, 0x11, 0x00


	//----- nvinfo : EIATTR_KPARAM_INFO
	.align		4
.L_45:
        /*0138*/ 	.byte	0x04, 0x17
        /*013a*/ 	.short	(.L_47 - .L_46)
.L_46:
        /*013c*/ 	.word	0x00000000
        /*0140*/ 	.short	0x0015
        /*0142*/ 	.short	0x0064
        /*0144*/ 	.byte	0x00, 0xf0, 0x11, 0x00


	//----- nvinfo : EIATTR_KPARAM_INFO
	.align		4
.L_47:
        /*0148*/ 	.byte	0x04, 0x17
        /*014a*/ 	.short	(.L_49 - .L_48)
.L_48:
        /*014c*/ 	.word	0x00000000
        /*0150*/ 	.short	0x0014
        /*0152*/ 	.short	0x0060
        /*0154*/ 	.byte	0x00, 0xf0, 0x11, 0x00


	//----- nvinfo : EIATTR_KPARAM_INFO
	.align		4
.L_49:
        /*0158*/ 	.byte	0x04, 0x17
        /*015a*/ 	.short	(.L_51 - .L_50)
.L_50:
        /*015c*/ 	.word	0x00000000
        /*0160*/ 	.short	0x0013
        /*0162*/ 	.short	0x005c
        /*0164*/ 	.byte	0x00, 0xf0, 0x11, 0x00


	//----- nvinfo : EIATTR_KPARAM_INFO
	.align		4
.L_51:
        /*0168*/ 	.byte	0x04, 0x17
        /*016a*/ 	.short	(.L_53 - .L_52)
.L_52:
        /*016c*/ 	.word	0x00000000
        /*0170*/ 	.short	0x0012
        /*0172*/ 	.short	0x0058
        /*0174*/ 	.byte	0x00, 0xf0, 0x11, 0x00


	//----- nvinfo : EIATTR_KPARAM_INFO
	.align		4
.L_53:
        /*0178*/ 	.byte	0x04, 0x17
        /*017a*/ 	.short	(.L_55 - .L_54)
.L_54:
        /*017c*/ 	.word	0x00000000
        /*0180*/ 	.short	0x0011
        /*0182*/ 	.short	0x0054
        /*0184*/ 	.byte	0x00, 0xf0, 0x11, 0x00


	//----- nvinfo : EIATTR_KPARAM_INFO
	.align		4
.L_55:
        /*0188*/ 	.byte	0x04, 0x17
        /*018a*/ 	.short	(.L_57 - .L_56)
.L_56:
        /*018c*/ 	.word	0x00000000
        /*0190*/ 	.short	0x0010
        /*0192*/ 	.short	0x0050
        /*0194*/ 	.byte	0x00, 0xf0, 0x11, 0x00


	//----- nvinfo : EIATTR_KPARAM_INFO
	.align		4
.L_57:
        /*0198*/ 	.byte	0x04, 0x17
        /*019a*/ 	.short	(.L_59 - .L_58)
.L_58:
        /*019c*/ 	.word	0x00000000
        /*01a0*/ 	.short	0x000f
        /*01a2*/ 	.short	0x004c
        /*01a4*/ 	.byte	0x00, 0xf0, 0x11, 0x00


	//----- nvinfo : EIATTR_KPARAM_INFO
	.align		4
.L_59:
        /*01a8*/ 	.byte	0x04, 0x17
        /*01aa*/ 	.short	(.L_61 - .L_60)
.L_60:
        /*01ac*/ 	.word	0x00000000
        /*01b0*/ 	.short	0x000e
        /*01b2*/ 	.short	0x0048
        /*01b4*/ 	.byte	0x00, 0xf0, 0x11, 0x00


	//----- nvinfo : EIATTR_KPARAM_INFO
	.align		4
.L_61:
        /*01b8*/ 	.byte	0x04, 0x17
        /*01ba*/ 	.short	(.L_63 - .L_62)
.L_62:
        /*01bc*/ 	.word	0x00000000
        /*01c0*/ 	.short	0x000d
        /*01c2*/ 	.short	0x0044
        /*01c4*/ 	.byte	0x00, 0xf0, 0x11, 0x00


	//----- nvinfo : EIATTR_KPARAM_INFO
	.align		4
.L_63:
        /*01c8*/ 	.byte	0x04, 0x17
        /*01ca*/ 	.short	(.L_65 - .L_64)
.L_64:
        /*01cc*/ 	.word	0x00000000
        /*01d0*/ 	.short	0x000c
        /*01d2*/ 	.short	0x0040
        /*01d4*/ 	.byte	0x00, 0xf0, 0x11, 0x00


	//----- nvinfo : EIATTR_KPARAM_INFO
	.align		4
.L_65:
        /*01d8*/ 	.byte	0x04, 0x17
        /*01da*/ 	.short	(.L_67 - .L_66)
.L_66:
        /*01dc*/ 	.word	0x00000000
        /*01e0*/ 	.short	0x000b
        /*01e2*/ 	.short	0x003c
        /*01e4*/ 	.byte	0x00, 0xf0, 0x11, 0x00


	//----- nvinfo : EIATTR_KPARAM_INFO
	.align		4
.L_67:
        /*01e8*/ 	.byte	0x04, 0x17
        /*01ea*/ 	.short	(.L_69 - .L_68)
.L_68:
        /*01ec*/ 	.word	0x00000000
        /*01f0*/ 	.short	0x000a
        /*01f2*/ 	.short	0x0038
        /*01f4*/ 	.byte	0x00, 0xf0, 0x11, 0x00


	//----- nvinfo : EIATTR_KPARAM_INFO
	.align		4
.L_69:
        /*01f8*/ 	.byte	0x04, 0x17
        /*01fa*/ 	.short	(.L_71 - .L_70)
.L_70:
        /*01fc*/ 	.word	0x00000000
        /*0200*/ 	.short	0x0009
        /*0202*/ 	.short	0x0034
        /*0204*/ 	.byte	0x00, 0xf0, 0x11, 0x00


	//----- nvinfo : EIATTR_KPARAM_INFO
	.align		4
.L_71:
        /*0208*/ 	.byte	0x04, 0x17
        /*020a*/ 	.short	(.L_73 - .L_72)
.L_72:
        /*020c*/ 	.word	0x00000000
        /*0210*/ 	.short	0x0008
        /*0212*/ 	.short	0x0030
        /*0214*/ 	.byte	0x00, 0xf0, 0x11, 0x00


	//----- nvinfo : EIATTR_KPARAM_INFO
	.align		4
.L_73:
        /*0218*/ 	.byte	0x04, 0x17
        /*021a*/ 	.short	(.L_75 - .L_74)
.L_74:
        /*021c*/ 	.word	0x00000000
        /*0220*/ 	.short	0x0007
        /*0222*/ 	.short	0x002c
        /*0224*/ 	.byte	0x00, 0xf0, 0x11, 0x00


	//----- nvinfo : EIATTR_KPARAM_INFO
	.align		4
.L_75:
        /*0228*/ 	.byte	0x04, 0x17
        /*022a*/ 	.short	(.L_77 - .L_76)
.L_76:
        /*022c*/ 	.word	0x00000000
        /*0230*/ 	.short	0x0006
        /*0232*/ 	.short	0x0028
        /*0234*/ 	.byte	0x00, 0xf0, 0x11, 0x00


	//----- nvinfo : EIATTR_KPARAM_INFO
	.align		4
.L_77:
        /*0238*/ 	.byte	0x04, 0x17
        /*023a*/ 	.short	(.L_79 - .L_78)
.L_78:
        /*023c*/ 	.word	0x00000000
        /*0240*/ 	.short	0x0005
        /*0242*/ 	.short	0x0024
        /*0244*/ 	.byte	0x00, 0xf0, 0x11, 0x00


	//----- nvinfo : EIATTR_KPARAM_INFO
	.align		4
.L_79:
        /*0248*/ 	.byte	0x04, 0x17
        /*024a*/ 	.short	(.L_81 - .L_80)
.L_80:
        /*024c*/ 	.word	0x00000000
        /*0250*/ 	.short	0x0004
        /*0252*/ 	.short	0x0020
        /*0254*/ 	.byte	0x00, 0xf0, 0x11, 0x00


	//----- nvinfo : EIATTR_KPARAM_INFO
	.align		4
.L_81:
        /*0258*/ 	.byte	0x04, 0x17
        /*025a*/ 	.short	(.L_83 - .L_82)
.L_82:
        /*025c*/ 	.word	0x00000000
        /*0260*/ 	.short	0x0003
        /*0262*/ 	.short	0x0018
        /*0264*/ 	.byte	0x00, 0xf5, 0x21, 0x00


	//----- nvinfo : EIATTR_KPARAM_INFO
	.align		4
.L_83:
        /*0268*/ 	.byte	0x04, 0x17
        /*026a*/ 	.short	(.L_85 - .L_84)
.L_84:
        /*026c*/ 	.word	0x00000000
        /*0270*/ 	.short	0x0002
        /*0272*/ 	.short	0x0010
        /*0274*/ 	.byte	0x00, 0xf5, 0x21, 0x00


	//----- nvinfo : EIATTR_KPARAM_INFO
	.align		4
.L_85:
        /*0278*/ 	.byte	0x04, 0x17
        /*027a*/ 	.short	(.L_87 - .L_86)
.L_86:
        /*027c*/ 	.word	0x00000000
        /*0280*/ 	.short	0x0001
        /*0282*/ 	.short	0x0008
        /*0284*/ 	.byte	0x00, 0xf5, 0x21, 0x00


	//----- nvinfo : EIATTR_KPARAM_INFO
	.align		4
.L_87:
        /*0288*/ 	.byte	0x04, 0x17
        /*028a*/ 	.short	(.L_89 - .L_88)
.L_88:
        /*028c*/ 	.word	0x00000000
        /*0290*/ 	.short	0x0000
        /*0292*/ 	.short	0x0000
        /*0294*/ 	.byte	0x00, 0xf5, 0x21, 0x00


	//----- nvinfo : EIATTR_SPARSE_MMA_MASK
	.align		4
.L_89:
        /*0298*/ 	.byte	0x03, 0x50
        /*029a*/ 	.short	0x0000


	//----- nvinfo : EIATTR_MAXREG_COUNT
	.align		4
        /*029c*/ 	.byte	0x03, 0x1b
        /*029e*/ 	.short	0x00ff


	//----- nvinfo : EIATTR_MERCURY_ISA_VERSION
	.align		4
        /*02a0*/ 	.byte	0x03, 0x5f
        /*02a2*/ 	.short	0x0101


	//----- nvinfo : EIATTR_VRC_CTA_INIT_COUNT
	.align		4
        /*02a4*/ 	.byte	0x02, 0x4a
	.zero		1
	.zero		1


	//----- nvinfo : EIATTR_EXIT_INSTR_OFFSETS
	.align		4
        /*02a8*/ 	.byte	0x04, 0x1c
        /*02aa*/ 	.short	(.L_91 - .L_90)


	//   ....[0]....
.L_90:
        /*02ac*/ 	.word	0x000000f0


	//----- nvinfo : EIATTR_CBANK_PARAM_SIZE
	.align		4
.L_91:
        /*02b0*/ 	.byte	0x03, 0x19
        /*02b2*/ 	.short	0x00b4


	//----- nvinfo : EIATTR_PARAM_CBANK
	.align		4
        /*02b4*/ 	.byte	0x04, 0x0a
        /*02b6*/ 	.short	(.L_93 - .L_92)
	.align		4
.L_92:
        /*02b8*/ 	.word	index@(.nv.constant0.sconv_bprop_C1_N64)
        /*02bc*/ 	.short	0x0380
        /*02be*/ 	.short	0x00b4


	//----- nvinfo : EIATTR_SW_WAR
	.align		4
.L_93:
        /*02c0*/ 	.byte	0x04, 0x36
        /*02c2*/ 	.short	(.L_95 - .L_94)
.L_94:
        /*02c4*/ 	.word	0x00000008
.L_95:


//--------------------- .nv.callgraph             --------------------------
	.section	.nv.callgraph,"",@"SHT_CUDA_CALLGRAPH"
	.align	4
	.sectionentsize	8
	.align		4
        /*0000*/ 	.word	0x00000000
	.align		4
        /*0004*/ 	.word	0xffffffff
	.align		4
        /*0008*/ 	.word	0x00000000
	.align		4
        /*000c*/ 	.word	0xfffffffe
	.align		4
        /*0010*/ 	.word	0x00000000
	.align		4
        /*0014*/ 	.word	0xfffffffd
	.align		4
        /*0018*/ 	.word	0x00000000
	.align		4
        /*001c*/ 	.word	0xfffffffc


//--------------------- .text.sconv_bprop_C1_N64  --------------------------
	.section	.text.sconv_bprop_C1_N64,"ax",@progbits
	.align	128
        .global         sconv_bprop_C1_N64
        .type           sconv_bprop_C1_N64,@function
        .size           sconv_bprop_C1_N64,(.L_x_1 - sconv_bprop_C1_N64)
        .other          sconv_bprop_C1_N64,@"STO_CUDA_ENTRY STV_DEFAULT"
sconv_bprop_C1_N64:
.text.sconv_bprop_C1_N64:
[----:B------:R-:W-:Y:S01]  /*0000*/  LDC R1, c[0x0][0x37c] ;  /* 0x0000df00ff017b82 */ /* 0x000fe20000000800 */
[----:B------:R-:W0:Y:S01]  /*0010*/  S2R R3, SR_CgaCtaId ;  /* 0x0000000000037919 */ /* 0x000e220000008800 */
[----:B------:R-:W-:Y:S01]  /*0020*/  MOV R0, 0x400 ;  /* 0x0000040000007802 */ /* 0x000fe20000000f00 */
[----:B------:R-:W-:Y:S01]  /*0030*/  IMAD.MOV.U32 R9, RZ, RZ, 0x3f800000 ;  /* 0x3f800000ff097424 */ /* 0x000fe200078e00ff */
[----:B------:R-:W1:Y:S01]  /*0040*/  LDCU.64 UR4, c[0x0][0x358] ;  /* 0x00006b00ff0477ac */ /* 0x000e620008000a00 */
[----:B------:R-:W2:Y:S01]  /*0050*/  S2R R5, SR_TID.X ;  /* 0x0000000000057919 */ /* 0x000ea20000002100 */
[----:B0-----:R-:W-:Y:S02]  /*0060*/  LEA R0, R3, R0, 0x18 ;  /* 0x0000000003007211 */ /* 0x001fe400078ec0ff */
[----:B------:R-:W1:Y:S02]  /*0070*/  LDC.64 R2, c[0x0][0x388] ;  /* 0x0000e200ff027b82 */ /* 0x000e640000000a00 */
[C---:B--2---:R-:W-:Y:S01]  /*0080*/  LEA R6, R5.reuse, R0, 0x2 ;  /* 0x0000000005067211 */ /* 0x044fe200078e10ff */
[----:B------:R-:W-:-:S04]  /*0090*/  IMAD R0, R5, -0x4, R0 ;  /* 0xfffffffc05007824 */ /* 0x000fc800078e0200 */
[----:B------:R-:W-:Y:S01]  /*00a0*/  STS [R6], R9 ;  /* 0x0000000906007388 */ /* 0x000fe20000000800 */
[----:B------:R-:W0:Y:S03]  /*00b0*/  LDC.64 R4, c[0x0][0x380] ;  /* 0x0000e000ff047b82 */ /* 0x000e260000000a00 */
[----:B------:R-:W1:Y:S04]  /*00c0*/  LDS R7, [R0+0x7c] ;  /* 0x00007c0000077984 */ /* 0x000e680000000800 */
[----:B-1----:R-:W-:Y:S04]  /*00d0*/  STG.E desc[UR4][R2.64], R7 ;  /* 0x0000000702007986 */ /* 0x002fe8000c101904 */
[----:B0-----:R-:W-:Y:S01]  /*00e0*/  STG.E desc[UR4][R4.64], R7 ;  /* 0x0000000704007986 */ /* 0x001fe2000c101904 */
[----:B------:R-:W-:Y:S05]  /*00f0*/  EXIT ;  /* 0x000000000000794d */ /* 0x000fea0003800000 */
.L_x_0:
[----:B------:R-:W-:-:S00]  /*0100*/  BRA `(.L_x_0) ;  /* 0xfffffffc00fc7947 */ /* 0x000fc0000383ffff */
[----:B------:R-:W-:-:S00]  /*0110*/  NOP ;  /* 0x0000000000007918 */ /* 0x000fc00000000000 */
        /* <DEDUP_REMOVED lines=14> */
.L_x_1:


//--------------------- .nv.shared.sconv_bprop_C1_N64 --------------------------
	.section	.nv.shared.sconv_bprop_C1_N64,"aw",@nobits
	.sectionflags	@""
	.align	4
.nv.shared.sconv_bprop_C1_N64:
	.zero		17408


//--------------------- .nv.shared.reserved.0     --------------------------
	.section	.nv.shared.reserved.0,"aw",@nobits
	.weak		__nv_reservedSMEM_offset_0_alias
	.size		__nv_reservedSMEM_offset_0_alias, 0, 64
	.other		__nv_reservedSMEM_offset_0_alias,@"STO_CUDA_RESERVED_SHARED STV_DEFAULT"
__nv_reservedSMEM_offset_0_alias:
	.zero		0
	.zero		64


//--------------------- .nv.constant0.sconv_bprop_C1_N64 --------------------------
	.section	.nv.constant0.sconv_bprop_C1_N64,"a",@progbits
	.sectionflags	@""
	.align	4
.nv.constant0.sconv_bprop_C1_N64:
	.zero		1076


//--------------------- SYMBOLS --------------------------

	.type		.nv.reservedSmem.offset0,@object
	.size		.nv.reservedSmem.offset0,0x4
	.type		.nv.reservedSmem.cap,@object
	.size		.nv.reservedSmem.cap,0x4
